//
// Generated by NVIDIA NVVM Compiler
//
// Compiler Build ID: CL-36424714
// Cuda compilation tools, release 13.0, V13.0.88
// Based on NVVM 20.0.0
//

.version 9.0
.target sm_100
.address_size 64

	// .globl	_Z3sumPiS_S_

.visible .entry _Z3sumPiS_S_(
	.param .u64 .ptr .align 1 _Z3sumPiS_S__param_0,
	.param .u64 .ptr .align 1 _Z3sumPiS_S__param_1,
	.param .u64 .ptr .align 1 _Z3sumPiS_S__param_2
)
{
	.reg .b32 	%r<31>;
	.reg .b64 	%rd<7>;

	ld.param.u64 	%rd1, [_Z3sumPiS_S__param_0];
	ld.param.u64 	%rd2, [_Z3sumPiS_S__param_1];
	ld.param.u64 	%rd3, [_Z3sumPiS_S__param_2];
	cvta.to.global.u64 	%rd4, %rd1;
	cvta.to.global.u64 	%rd5, %rd2;
	cvta.to.global.u64 	%rd6, %rd3;
	ld.global.u32 	%r1, [%rd4];
	ld.global.u32 	%r2, [%rd5];
	add.s32 	%r3, %r2, %r1;
	st.global.u32 	[%rd6], %r3;
	ld.global.u32 	%r4, [%rd4+4];
	ld.global.u32 	%r5, [%rd5+4];
	add.s32 	%r6, %r5, %r4;
	st.global.u32 	[%rd6+4], %r6;
	ld.global.u32 	%r7, [%rd4+8];
	ld.global.u32 	%r8, [%rd5+8];
	add.s32 	%r9, %r8, %r7;
	st.global.u32 	[%rd6+8], %r9;
	ld.global.u32 	%r10, [%rd4+12];
	ld.global.u32 	%r11, [%rd5+12];
	add.s32 	%r12, %r11, %r10;
	st.global.u32 	[%rd6+12], %r12;
	ld.global.u32 	%r13, [%rd4+16];
	ld.global.u32 	%r14, [%rd5+16];
	add.s32 	%r15, %r14, %r13;
	st.global.u32 	[%rd6+16], %r15;
	ld.global.u32 	%r16, [%rd4+20];
	ld.global.u32 	%r17, [%rd5+20];
	add.s32 	%r18, %r17, %r16;
	st.global.u32 	[%rd6+20], %r18;
	ld.global.u32 	%r19, [%rd4+24];
	ld.global.u32 	%r20, [%rd5+24];
	add.s32 	%r21, %r20, %r19;
	st.global.u32 	[%rd6+24], %r21;
	ld.global.u32 	%r22, [%rd4+28];
	ld.global.u32 	%r23, [%rd5+28];
	add.s32 	%r24, %r23, %r22;
	st.global.u32 	[%rd6+28], %r24;
	ld.global.u32 	%r25, [%rd4+32];
	ld.global.u32 	%r26, [%rd5+32];
	add.s32 	%r27, %r26, %r25;
	st.global.u32 	[%rd6+32], %r27;
	ld.global.u32 	%r28, [%rd4+36];
	ld.global.u32 	%r29, [%rd5+36];
	add.s32 	%r30, %r29, %r28;
	st.global.u32 	[%rd6+36], %r30;
	ret;

}


// ===== COMPILED SASS (sm_100) =====

	.target	sm_100

	.elftype	@"ET_EXEC"


//--------------------- .note.nv.tkinfo           --------------------------
	.section	.note.nv.tkinfo,"",@"SHT_NOTE"
	.sectionflags	@"SHF_NOTE_NV_TKINFO"
	.tkinfo
        /*0018*/ 	.word	0x00000002
        /*0030*/ 	.string	""
        /*0030*/ 	.string	"ptxas"
        /*0030*/ 	.string	"Cuda compilation tools, release 13.0, V13.0.88"
        /*0030*/ 	.string	"Build cuda_13.0.r13.0/compiler.36424714_0"
        /*0030*/ 	.string	"-arch sm_100 -m 64 "



//--------------------- .note.nv.cuinfo           --------------------------
	.section	.note.nv.cuinfo,"",@"SHT_NOTE"
	.sectionflags	@"SHF_NOTE_NV_CUINFO"
        /*0018*/ 	.short	0x0002
        /*001a*/ 	.short	0x0064
        /*001c*/ 	.short	0x0082
	.zero		2


//--------------------- .nv.info                  --------------------------
	.section	.nv.info,"",@"SHT_CUDA_INFO"
	.align	4


	//----- nvinfo : EIATTR_REGCOUNT
	.align		4
        /*0000*/ 	.byte	0x04, 0x2f
        /*0002*/ 	.short	(.L_1 - .L_0)
	.align		4
.L_0:
        /*0004*/ 	.word	index@(_Z3sumPiS_S_)
        /*0008*/ 	.word	0x00000012


	//----- nvinfo : EIATTR_FRAME_SIZE
	.align		4
.L_1:
        /*000c*/ 	.byte	0x04, 0x11
        /*000e*/ 	.short	(.L_3 - .L_2)
	.align		4
.L_2:
        /*0010*/ 	.word	index@(_Z3sumPiS_S_)
        /*0014*/ 	.word	0x00000000


	//----- nvinfo : EIATTR_MIN_STACK_SIZE
	.align		4
.L_3:
        /*0018*/ 	.byte	0x04, 0x12
        /*001a*/ 	.short	(.L_5 - .L_4)
	.align		4
.L_4:
        /*001c*/ 	.word	index@(_Z3sumPiS_S_)
        /*0020*/ 	.word	0x00000000
.L_5:


//--------------------- .nv.compat                --------------------------
	.section	.nv.compat,"",@"SHT_CUDA_COMPAT_INFO"
	.align	4
        /*0000*/ 	.byte	0x02, 0x09, 0x00, 0x00, 0x02, 0x02, 0x01, 0x00, 0x02, 0x05, 0x05, 0x00, 0x03, 0x07, 0x01, 0x01
        /*0010*/ 	.byte	0x02, 0x03, 0x00, 0x00, 0x02, 0x06, 0x01, 0x00, 0x04, 0x0b, 0x08, 0x00, 0x09, 0x00, 0x00, 0x00
        /*0020*/ 	.byte	0x00, 0x00, 0x00, 0x00


//--------------------- .nv.info._Z3sumPiS_S_     --------------------------
	.section	.nv.info._Z3sumPiS_S_,"",@"SHT_CUDA_INFO"
	.sectionflags	@""
	.align	4


	//----- nvinfo : EIATTR_CUDA_API_VERSION
	.align		4
        /*0000*/ 	.byte	0x04, 0x37
        /*0002*/ 	.short	(.L_7 - .L_6)
.L_6:
        /*0004*/ 	.word	0x00000082


	//----- nvinfo : EIATTR_KPARAM_INFO
	.align		4
.L_7:
        /*0008*/ 	.byte	0x04, 0x17
        /*000a*/ 	.short	(.L_9 - .L_8)
.L_8:
        /*000c*/ 	.word	0x00000000
        /*0010*/ 	.short	0x0002
        /*0012*/ 	.short	0x0010
        /*0014*/ 	.byte	0x00, 0xf5, 0x21, 0x00


	//----- nvinfo : EIATTR_KPARAM_INFO
	.align		4
.L_9:
        /*0018*/ 	.byte	0x04, 0x17
        /*001a*/ 	.short	(.L_11 - .L_10)
.L_10:
        /*001c*/ 	.word	0x00000000
        /*0020*/ 	.short	0x0001
        /*0022*/ 	.short	0x0008
        /*0024*/ 	.byte	0x00, 0xf5, 0x21, 0x00


	//----- nvinfo : EIATTR_KPARAM_INFO
	.align		4
.L_11:
        /*0028*/ 	.byte	0x04, 0x17
        /*002a*/ 	.short	(.L_13 - .L_12)
.L_12:
        /*002c*/ 	.word	0x00000000
        /*0030*/ 	.short	0x0000
        /*0032*/ 	.short	0x0000
        /*0034*/ 	.byte	0x00, 0xf5, 0x21, 0x00


	//----- nvinfo : EIATTR_SPARSE_MMA_MASK
	.align		4
.L_13:
        /*0038*/ 	.byte	0x03, 0x50
        /*003a*/ 	.short	0x0000


	//----- nvinfo : EIATTR_MAXREG_COUNT
	.align		4
        /*003c*/ 	.byte	0x03, 0x1b
        /*003e*/ 	.short	0x00ff


	//----- nvinfo : EIATTR_MERCURY_ISA_VERSION
	.align		4
        /*0040*/ 	.byte	0x03, 0x5f
        /*0042*/ 	.short	0x0101


	//----- nvinfo : EIATTR_VRC_CTA_INIT_COUNT
	.align		4
        /*0044*/ 	.byte	0x02, 0x4a
	.zero		1
	.zero		1


	//----- nvinfo : EIATTR_EXIT_INSTR_OFFSETS
	.align		4
        /*0048*/ 	.byte	0x04, 0x1c
        /*004a*/ 	.short	(.L_15 - .L_14)


	//   ....[0]....
.L_14:
        /*004c*/ 	.word	0x000002d0


	//----- nvinfo : EIATTR_CBANK_PARAM_SIZE
	.align		4
.L_15:
        /*0050*/ 	.byte	0x03, 0x19
        /*0052*/ 	.short	0x0018


	//----- nvinfo : EIATTR_PARAM_CBANK
	.align		4
        /*0054*/ 	.byte	0x04, 0x0a
        /*0056*/ 	.short	(.L_17 - .L_16)
	.align		4
.L_16:
        /*0058*/ 	.word	index@(.nv.constant0._Z3sumPiS_S_)
        /*005c*/ 	.short	0x0380
        /*005e*/ 	.short	0x0018


	//----- nvinfo : EIATTR_SW_WAR
	.align		4
.L_17:
        /*0060*/ 	.byte	0x04, 0x36
        /*0062*/ 	.short	(.L_19 - .L_18)
.L_18:
        /*0064*/ 	.word	0x00000008
.L_19:


//--------------------- .nv.callgraph             --------------------------
	.section	.nv.callgraph,"",@"SHT_CUDA_CALLGRAPH"
	.align	4
	.sectionentsize	8
	.align		4
        /*0000*/ 	.word	0x00000000
	.align		4
        /*0004*/ 	.word	0xffffffff
	.align		4
        /*0008*/ 	.word	0x00000000
	.align		4
        /*000c*/ 	.word	0xfffffffe
	.align		4
        /*0010*/ 	.word	0x00000000
	.align		4
        /*0014*/ 	.word	0xfffffffd
	.align		4
        /*0018*/ 	.word	0x00000000
	.align		4
        /*001c*/ 	.word	0xfffffffc


//--------------------- .text._Z3sumPiS_S_        --------------------------
	.section	.text._Z3sumPiS_S_,"ax",@progbits
	.align	128
        .global         _Z3sumPiS_S_
        .type           _Z3sumPiS_S_,@function
        .size           _Z3sumPiS_S_,(.L_x_1 - _Z3sumPiS_S_)
        .other          _Z3sumPiS_S_,@"STO_CUDA_ENTRY STV_DEFAULT"
_Z3sumPiS_S_:
.text._Z3sumPiS_S_:
[----:B------:R-:W-:Y:S08]  /*0000*/  LDC R1, c[0x0][0x37c] ;  /* 0x0000df00ff017b82 */ /* 0x000ff00000000800 */
[----:B------:R-:W0:Y:S01]  /*0010*/  LDC.64 R6, c[0x0][0x380] ;  /* 0x0000e000ff067b82 */ /* 0x000e220000000a00 */
[----:B------:R-:W0:Y:S07]  /*0020*/  LDCU.64 UR4, c[0x0][0x358] ;  /* 0x00006b00ff0477ac */ /* 0x000e2e0008000a00 */
[----:B------:R-:W1:Y:S01]  /*0030*/  LDC.64 R4, c[0x0][0x388] ;  /* 0x0000e200ff047b82 */ /* 0x000e620000000a00 */
[----:B0-----:R-:W2:Y:S04]  /*0040*/  LDG.E R0, desc[UR4][R6.64] ;  /* 0x0000000406007981 */ /* 0x001ea8000c1e1900 */
[----:B-1----:R-:W2:Y:S03]  /*0050*/  LDG.E R9, desc[UR4][R4.64] ;  /* 0x0000000404097981 */ /* 0x002ea6000c1e1900 */
[----:B------:R-:W0:Y:S01]  /*0060*/  LDC.64 R2, c[0x0][0x390] ;  /* 0x0000e400ff027b82 */ /* 0x000e220000000a00 */
[----:B--2---:R-:W-:-:S05]  /*0070*/  IMAD.IADD R9, R0, 0x1, R9 ;  /* 0x0000000100097824 */ /* 0x004fca00078e0209 */
[----:B0-----:R0:W-:Y:S04]  /*0080*/  STG.E desc[UR4][R2.64], R9 ;  /* 0x0000000902007986 */ /* 0x0011e8000c101904 */
[----:B------:R-:W2:Y:S04]  /*0090*/  LDG.E R0, desc[UR4][R6.64+0x4] ;  /* 0x0000040406007981 */ /* 0x000ea8000c1e1900 */
[----:B------:R-:W2:Y:S02]  /*00a0*/  LDG.E R11, desc[UR4][R4.64+0x4] ;  /* 0x00000404040b7981 */ /* 0x000ea4000c1e1900 */
[----:B--2---:R-:W-:-:S05]  /*00b0*/  IMAD.IADD R11, R0, 0x1, R11 ;  /* 0x00000001000b7824 */ /* 0x004fca00078e020b */
[----:B------:R1:W-:Y:S04]  /*00c0*/  STG.E desc[UR4][R2.64+0x4], R11 ;  /* 0x0000040b02007986 */ /* 0x0003e8000c101904 */
[----:B------:R-:W2:Y:S04]  /*00d0*/  LDG.E R0, desc[UR4][R6.64+0x8] ;  /* 0x0000080406007981 */ /* 0x000ea8000c1e1900 */
[----:B------:R-:W2:Y:S02]  /*00e0*/  LDG.E R13, desc[UR4][R4.64+0x8] ;  /* 0x00000804040d7981 */ /* 0x000ea4000c1e1900 */
[----:B--2---:R-:W-:-:S05]  /*00f0*/  IADD3 R13, PT, PT, R0, R13, RZ ;  /* 0x0000000d000d7210 */ /* 0x004fca0007ffe0ff */
[----:B------:R2:W-:Y:S04]  /*0100*/  STG.E desc[UR4][R2.64+0x8], R13 ;  /* 0x0000080d02007986 */ /* 0x0005e8000c101904 */
[----:B------:R-:W3:Y:S04]  /*0110*/  LDG.E R0, desc[UR4][R6.64+0xc] ;  /* 0x00000c0406007981 */ /* 0x000ee8000c1e1900 */
[----:B------:R-:W3:Y:S02]  /*0120*/  LDG.E R15, desc[UR4][R4.64+0xc] ;  /* 0x00000c04040f7981 */ /* 0x000ee4000c1e1900 */
[----:B---3--:R-:W-:-:S05]  /*0130*/  IMAD.IADD R15, R0, 0x1, R15 ;  /* 0x00000001000f7824 */ /* 0x008fca00078e020f */
[----:B------:R3:W-:Y:S04]  /*0140*/  STG.E desc[UR4][R2.64+0xc], R15 ;  /* 0x00000c0f02007986 */ /* 0x0007e8000c101904 */
[----:B------:R-:W4:Y:S04]  /*0150*/  LDG.E R0, desc[UR4][R6.64+0x10] ;  /* 0x0000100406007981 */ /* 0x000f28000c1e1900 */
[----:B0-----:R-:W4:Y:S02]  /*0160*/  LDG.E R9, desc[UR4][R4.64+0x10] ;  /* 0x0000100404097981 */ /* 0x001f24000c1e1900 */
[----:B----4-:R-:W-:-:S05]  /*0170*/  IADD3 R9, PT, PT, R0, R9, RZ ;  /* 0x0000000900097210 */ /* 0x010fca0007ffe0ff */
[----:B------:R0:W-:Y:S04]  /*0180*/  STG.E desc[UR4][R2.64+0x10], R9 ;  /* 0x0000100902007986 */ /* 0x0001e8000c101904 */
[----:B------:R-:W4:Y:S04]  /*0190*/  LDG.E R0, desc[UR4][R6.64+0x14] ;  /* 0x0000140406007981 */ /* 0x000f28000c1e1900 */
[----:B-1----:R-:W4:Y:S02]  /*01a0*/  LDG.E R11, desc[UR4][R4.64+0x14] ;  /* 0x00001404040b7981 */ /* 0x002f24000c1e1900 */
[----:B----4-:R-:W-:-:S05]  /*01b0*/  IMAD.IADD R11, R0, 0x1, R11 ;  /* 0x00000001000b7824 */ /* 0x010fca00078e020b */
[----:B------:R1:W-:Y:S04]  /*01c0*/  STG.E desc[UR4][R2.64+0x14], R11 ;  /* 0x0000140b02007986 */ /* 0x0003e8000c101904 */
[----:B------:R-:W4:Y:S04]  /*01d0*/  LDG.E R0, desc[UR4][R6.64+0x18] ;  /* 0x0000180406007981 */ /* 0x000f28000c1e1900 */
[----:B--2---:R-:W4:Y:S02]  /*01e0*/  LDG.E R13, desc[UR4][R4.64+0x18] ;  /* 0x00001804040d7981 */ /* 0x004f24000c1e1900 */
[----:B----4-:R-:W-:-:S05]  /*01f0*/  IADD3 R13, PT, PT, R0, R13, RZ ;  /* 0x0000000d000d7210 */ /* 0x010fca0007ffe0ff */
[----:B------:R-:W-:Y:S04]  /*0200*/  STG.E desc[UR4][R2.64+0x18], R13 ;  /* 0x0000180d02007986 */ /* 0x000fe8000c101904 */
[----:B------:R-:W2:Y:S04]  /*0210*/  LDG.E R0, desc[UR4][R6.64+0x1c] ;  /* 0x00001c0406007981 */ /* 0x000ea8000c1e1900 */
[----:B---3--:R-:W2:Y:S02]  /*0220*/  LDG.E R15, desc[UR4][R4.64+0x1c] ;  /* 0x00001c04040f7981 */ /* 0x008ea4000c1e1900 */
[----:B--2---:R-:W-:-:S05]  /*0230*/  IMAD.IADD R15, R0, 0x1, R15 ;  /* 0x00000001000f7824 */ /* 0x004fca00078e020f */
[----:B------:R-:W-:Y:S04]  /*0240*/  STG.E desc[UR4][R2.64+0x1c], R15 ;  /* 0x00001c0f02007986 */ /* 0x000fe8000c101904 */
[----:B------:R-:W2:Y:S04]  /*0250*/  LDG.E R0, desc[UR4][R6.64+0x20] ;  /* 0x0000200406007981 */ /* 0x000ea8000c1e1900 */
[----:B0-----:R-:W2:Y:S02]  /*0260*/  LDG.E R9, desc[UR4][R4.64+0x20] ;  /* 0x0000200404097981 */ /* 0x001ea4000c1e1900 */
[----:B--2---:R-:W-:-:S05]  /*0270*/  IADD3 R9, PT, PT, R0, R9, RZ ;  /* 0x0000000900097210 */ /* 0x004fca0007ffe0ff */
[----:B------:R-:W-:Y:S04]  /*0280*/  STG.E desc[UR4][R2.64+0x20], R9 ;  /* 0x0000200902007986 */ /* 0x000fe8000c101904 */
[----:B------:R-:W2:Y:S04]  /*0290*/  LDG.E R0, desc[UR4][R6.64+0x24] ;  /* 0x0000240406007981 */ /* 0x000ea8000c1e1900 */
[----:B-1----:R-:W2:Y:S02]  /*02a0*/  LDG.E R11, desc[UR4][R4.64+0x24] ;  /* 0x00002404040b7981 */ /* 0x002ea4000c1e1900 */
[----:B--2---:R-:W-:-:S05]  /*02b0*/  IADD3 R11, PT, PT, R0, R11, RZ ;  /* 0x0000000b000b7210 */ /* 0x004fca0007ffe0ff */
[----:B------:R-:W-:Y:S01]  /*02c0*/  STG.E desc[UR4][R2.64+0x24], R11 ;  /* 0x0000240b02007986 */ /* 0x000fe2000c101904 */
[----:B------:R-:W-:Y:S05]  /*02d0*/  EXIT ;  /* 0x000000000000794d */ /* 0x000fea0003800000 */
.L_x_0:
[----:B------:R-:W-:-:S00]  /*02e0*/  BRA `(.L_x_0) ;  /* 0xfffffffc00fc7947 */ /* 0x000fc0000383ffff */
[----:B------:R-:W-:-:S00]  /*02f0*/  NOP ;  /* 0x0000000000007918 */ /* 0x000fc00000000000 */
        /* <DEDUP_REMOVED lines=8> */
.L_x_1:


//--------------------- .nv.shared.reserved.0     --------------------------
	.section	.nv.shared.reserved.0,"aw",@nobits
	.weak		__nv_reservedSMEM_offset_0_alias
	.size		__nv_reservedSMEM_offset_0_alias, 0, 64
	.other		__nv_reservedSMEM_offset_0_alias,@"STO_CUDA_RESERVED_SHARED STV_DEFAULT"
__nv_reservedSMEM_offset_0_alias:
	.zero		0
	.zero		64


//--------------------- .nv.constant0._Z3sumPiS_S_ --------------------------
	.section	.nv.constant0._Z3sumPiS_S_,"a",@progbits
	.sectionflags	@""
	.align	4
.nv.constant0._Z3sumPiS_S_:
	.zero		920


//--------------------- SYMBOLS --------------------------

	.type		.nv.reservedSmem.offset0,@object
	.size		.nv.reservedSmem.offset0,0x4
